//
// Generated by NVIDIA NVVM Compiler
//
// Compiler Build ID: CL-36424714
// Cuda compilation tools, release 13.0, V13.0.88
// Based on NVVM 20.0.0
//

.version 9.0
.target sm_100
.address_size 64

	// .globl	_Z7gemmGPUPiS_S_iii

.visible .entry _Z7gemmGPUPiS_S_iii(
	.param .u64 .ptr .align 1 _Z7gemmGPUPiS_S_iii_param_0,
	.param .u64 .ptr .align 1 _Z7gemmGPUPiS_S_iii_param_1,
	.param .u64 .ptr .align 1 _Z7gemmGPUPiS_S_iii_param_2,
	.param .u32 _Z7gemmGPUPiS_S_iii_param_3,
	.param .u32 _Z7gemmGPUPiS_S_iii_param_4,
	.param .u32 _Z7gemmGPUPiS_S_iii_param_5
)
{
	.reg .pred 	%p<14>;
	.reg .b32 	%r<110>;
	.reg .b64 	%rd<41>;

	ld.param.u64 	%rd6, [_Z7gemmGPUPiS_S_iii_param_0];
	ld.param.u64 	%rd7, [_Z7gemmGPUPiS_S_iii_param_1];
	ld.param.u32 	%r33, [_Z7gemmGPUPiS_S_iii_param_3];
	ld.param.u32 	%r34, [_Z7gemmGPUPiS_S_iii_param_4];
	ld.param.u32 	%r35, [_Z7gemmGPUPiS_S_iii_param_5];
	cvta.to.global.u64 	%rd1, %rd7;
	cvta.to.global.u64 	%rd2, %rd6;
	mov.u32 	%r36, %tid.x;
	mov.u32 	%r37, %ctaid.x;
	mov.u32 	%r38, %ntid.x;
	mad.lo.s32 	%r98, %r37, %r38, %r36;
	setp.ge.s32 	%p1, %r98, %r33;
	@%p1 bra 	$L__BB0_5;
	mov.u32 	%r39, %tid.y;
	mov.u32 	%r40, %ctaid.y;
	mov.u32 	%r2, %ntid.y;
	mad.lo.s32 	%r3, %r40, %r2, %r39;
	setp.lt.s32 	%p2, %r35, 1;
	@%p2 bra 	$L__BB0_5;
	and.b32  	%r4, %r35, 7;
	and.b32  	%r5, %r35, 2147483640;
	shl.b32 	%r6, %r34, 3;
	add.s64 	%rd3, %rd2, 16;
	mov.u32 	%r41, %nctaid.y;
	mul.lo.s32 	%r7, %r2, %r41;
	mul.wide.s32 	%rd34, %r34, 4;
$L__BB0_3:
	setp.lt.s32 	%p3, %r3, %r34;
	@%p3 bra 	$L__BB0_6;
$L__BB0_4:
	mov.u32 	%r96, %ntid.x;
	mov.u32 	%r97, %nctaid.x;
	mad.lo.s32 	%r98, %r96, %r97, %r98;
	setp.lt.s32 	%p13, %r98, %r33;
	@%p13 bra 	$L__BB0_3;
$L__BB0_5:
	ret;
$L__BB0_6:
	mul.lo.s32 	%r10, %r98, %r35;
	mov.u32 	%r99, %r3;
$L__BB0_7:
	ld.param.u64 	%rd40, [_Z7gemmGPUPiS_S_iii_param_2];
	setp.lt.u32 	%p4, %r35, 8;
	mad.lo.s32 	%r43, %r98, %r34, %r99;
	cvta.to.global.u64 	%rd8, %rd40;
	mul.wide.s32 	%rd9, %r43, 4;
	add.s64 	%rd4, %rd8, %rd9;
	ld.global.u32 	%r104, [%rd4];
	mov.b32 	%r107, 0;
	@%p4 bra 	$L__BB0_10;
	and.b32  	%r44, %r35, 2147483640;
	neg.s32 	%r102, %r44;
	mov.u32 	%r100, %r10;
	mov.u32 	%r101, %r99;
$L__BB0_9:
	.pragma "nounroll";
	mul.wide.s32 	%rd10, %r100, 4;
	add.s64 	%rd11, %rd3, %rd10;
	ld.global.u32 	%r45, [%rd11+-16];
	mul.wide.s32 	%rd12, %r101, 4;
	add.s64 	%rd13, %rd1, %rd12;
	ld.global.u32 	%r46, [%rd13];
	mad.lo.s32 	%r47, %r46, %r45, %r104;
	st.global.u32 	[%rd4], %r47;
	ld.global.u32 	%r48, [%rd11+-12];
	mul.wide.s32 	%rd14, %r34, 4;
	add.s64 	%rd15, %rd13, %rd14;
	ld.global.u32 	%r49, [%rd15];
	mad.lo.s32 	%r50, %r49, %r48, %r47;
	st.global.u32 	[%rd4], %r50;
	ld.global.u32 	%r51, [%rd11+-8];
	add.s64 	%rd16, %rd15, %rd14;
	ld.global.u32 	%r52, [%rd16];
	mad.lo.s32 	%r53, %r52, %r51, %r50;
	st.global.u32 	[%rd4], %r53;
	ld.global.u32 	%r54, [%rd11+-4];
	add.s64 	%rd17, %rd16, %rd14;
	ld.global.u32 	%r55, [%rd17];
	mad.lo.s32 	%r56, %r55, %r54, %r53;
	st.global.u32 	[%rd4], %r56;
	ld.global.u32 	%r57, [%rd11];
	add.s64 	%rd18, %rd17, %rd14;
	ld.global.u32 	%r58, [%rd18];
	mad.lo.s32 	%r59, %r58, %r57, %r56;
	st.global.u32 	[%rd4], %r59;
	ld.global.u32 	%r60, [%rd11+4];
	add.s64 	%rd19, %rd18, %rd14;
	ld.global.u32 	%r61, [%rd19];
	mad.lo.s32 	%r62, %r61, %r60, %r59;
	st.global.u32 	[%rd4], %r62;
	ld.global.u32 	%r63, [%rd11+8];
	add.s64 	%rd20, %rd19, %rd14;
	ld.global.u32 	%r64, [%rd20];
	mad.lo.s32 	%r65, %r64, %r63, %r62;
	st.global.u32 	[%rd4], %r65;
	ld.global.u32 	%r66, [%rd11+12];
	add.s64 	%rd21, %rd20, %rd14;
	ld.global.u32 	%r67, [%rd21];
	mad.lo.s32 	%r104, %r67, %r66, %r65;
	st.global.u32 	[%rd4], %r104;
	add.s32 	%r102, %r102, 8;
	add.s32 	%r101, %r101, %r6;
	add.s32 	%r100, %r100, 8;
	setp.ne.s32 	%p5, %r102, 0;
	mov.u32 	%r107, %r5;
	@%p5 bra 	$L__BB0_9;
$L__BB0_10:
	setp.eq.s32 	%p6, %r4, 0;
	@%p6 bra 	$L__BB0_18;
	add.s32 	%r68, %r4, -1;
	setp.lt.u32 	%p7, %r68, 3;
	@%p7 bra 	$L__BB0_13;
	add.s32 	%r69, %r107, %r10;
	mul.wide.s32 	%rd22, %r69, 4;
	add.s64 	%rd23, %rd2, %rd22;
	ld.global.u32 	%r70, [%rd23];
	mad.lo.s32 	%r71, %r107, %r34, %r99;
	mul.wide.s32 	%rd24, %r71, 4;
	add.s64 	%rd25, %rd1, %rd24;
	ld.global.u32 	%r72, [%rd25];
	mad.lo.s32 	%r73, %r72, %r70, %r104;
	st.global.u32 	[%rd4], %r73;
	ld.global.u32 	%r74, [%rd23+4];
	add.s64 	%rd27, %rd25, %rd34;
	ld.global.u32 	%r75, [%rd27];
	mad.lo.s32 	%r76, %r75, %r74, %r73;
	st.global.u32 	[%rd4], %r76;
	ld.global.u32 	%r77, [%rd23+8];
	add.s64 	%rd28, %rd27, %rd34;
	ld.global.u32 	%r78, [%rd28];
	mad.lo.s32 	%r79, %r78, %r77, %r76;
	st.global.u32 	[%rd4], %r79;
	ld.global.u32 	%r80, [%rd23+12];
	add.s64 	%rd29, %rd28, %rd34;
	ld.global.u32 	%r81, [%rd29];
	mad.lo.s32 	%r104, %r81, %r80, %r79;
	st.global.u32 	[%rd4], %r104;
	add.s32 	%r107, %r107, 4;
$L__BB0_13:
	and.b32  	%r82, %r35, 3;
	setp.eq.s32 	%p8, %r82, 0;
	@%p8 bra 	$L__BB0_18;
	setp.eq.s32 	%p9, %r82, 1;
	@%p9 bra 	$L__BB0_16;
	add.s32 	%r83, %r107, %r10;
	mul.wide.s32 	%rd30, %r83, 4;
	add.s64 	%rd31, %rd2, %rd30;
	ld.global.u32 	%r84, [%rd31];
	mad.lo.s32 	%r85, %r107, %r34, %r99;
	mul.wide.s32 	%rd32, %r85, 4;
	add.s64 	%rd33, %rd1, %rd32;
	ld.global.u32 	%r86, [%rd33];
	mad.lo.s32 	%r87, %r86, %r84, %r104;
	st.global.u32 	[%rd4], %r87;
	ld.global.u32 	%r88, [%rd31+4];
	add.s64 	%rd35, %rd33, %rd34;
	ld.global.u32 	%r89, [%rd35];
	mad.lo.s32 	%r104, %r89, %r88, %r87;
	st.global.u32 	[%rd4], %r104;
	add.s32 	%r107, %r107, 2;
$L__BB0_16:
	and.b32  	%r90, %r35, 1;
	setp.eq.b32 	%p10, %r90, 1;
	not.pred 	%p11, %p10;
	@%p11 bra 	$L__BB0_18;
	add.s32 	%r91, %r107, %r10;
	mul.wide.s32 	%rd36, %r91, 4;
	add.s64 	%rd37, %rd2, %rd36;
	ld.global.u32 	%r92, [%rd37];
	mad.lo.s32 	%r93, %r107, %r34, %r99;
	mul.wide.s32 	%rd38, %r93, 4;
	add.s64 	%rd39, %rd1, %rd38;
	ld.global.u32 	%r94, [%rd39];
	mad.lo.s32 	%r95, %r94, %r92, %r104;
	st.global.u32 	[%rd4], %r95;
$L__BB0_18:
	add.s32 	%r99, %r99, %r7;
	setp.lt.s32 	%p12, %r99, %r34;
	@%p12 bra 	$L__BB0_7;
	bra.uni 	$L__BB0_4;

}


// ===== COMPILED SASS (sm_100) =====

	.target	sm_100

	.elftype	@"ET_EXEC"


//--------------------- .note.nv.tkinfo           --------------------------
	.section	.note.nv.tkinfo,"",@"SHT_NOTE"
	.sectionflags	@"SHF_NOTE_NV_TKINFO"
	.tkinfo
        /*0018*/ 	.word	0x00000002
        /*0030*/ 	.string	""
        /*0030*/ 	.string	"ptxas"
        /*0030*/ 	.string	"Cuda compilation tools, release 13.0, V13.0.88"
        /*0030*/ 	.string	"Build cuda_13.0.r13.0/compiler.36424714_0"
        /*0030*/ 	.string	"-arch sm_100 -m 64 "



//--------------------- .note.nv.cuinfo           --------------------------
	.section	.note.nv.cuinfo,"",@"SHT_NOTE"
	.sectionflags	@"SHF_NOTE_NV_CUINFO"
        /*0018*/ 	.short	0x0002
        /*001a*/ 	.short	0x0064
        /*001c*/ 	.short	0x0082
	.zero		2


//--------------------- .nv.info                  --------------------------
	.section	.nv.info,"",@"SHT_CUDA_INFO"
	.align	4


	//----- nvinfo : EIATTR_REGCOUNT
	.align		4
        /*0000*/ 	.byte	0x04, 0x2f
        /*0002*/ 	.short	(.L_1 - .L_0)
	.align		4
.L_0:
        /*0004*/ 	.word	index@(_Z7gemmGPUPiS_S_iii)
        /*0008*/ 	.word	0x00000020


	//----- nvinfo : EIATTR_FRAME_SIZE
	.align		4
.L_1:
        /*000c*/ 	.byte	0x04, 0x11
        /*000e*/ 	.short	(.L_3 - .L_2)
	.align		4
.L_2:
        /*0010*/ 	.word	index@(_Z7gemmGPUPiS_S_iii)
        /*0014*/ 	.word	0x00000000


	//----- nvinfo : EIATTR_MIN_STACK_SIZE
	.align		4
.L_3:
        /*0018*/ 	.byte	0x04, 0x12
        /*001a*/ 	.short	(.L_5 - .L_4)
	.align		4
.L_4:
        /*001c*/ 	.word	index@(_Z7gemmGPUPiS_S_iii)
        /*0020*/ 	.word	0x00000000
.L_5:


//--------------------- .nv.compat                --------------------------
	.section	.nv.compat,"",@"SHT_CUDA_COMPAT_INFO"
	.align	4
        /*0000*/ 	.byte	0x02, 0x09, 0x00, 0x00, 0x02, 0x02, 0x01, 0x00, 0x02, 0x05, 0x05, 0x00, 0x03, 0x07, 0x01, 0x01
        /*0010*/ 	.byte	0x02, 0x03, 0x00, 0x00, 0x02, 0x06, 0x01, 0x00, 0x04, 0x0b, 0x08, 0x00, 0x09, 0x00, 0x00, 0x00
        /*0020*/ 	.byte	0x00, 0x00, 0x00, 0x00


//--------------------- .nv.info._Z7gemmGPUPiS_S_iii --------------------------
	.section	.nv.info._Z7gemmGPUPiS_S_iii,"",@"SHT_CUDA_INFO"
	.sectionflags	@""
	.align	4


	//----- nvinfo : EIATTR_CUDA_API_VERSION
	.align		4
        /*0000*/ 	.byte	0x04, 0x37
        /*0002*/ 	.short	(.L_7 - .L_6)
.L_6:
        /*0004*/ 	.word	0x00000082


	//----- nvinfo : EIATTR_KPARAM_INFO
	.align		4
.L_7:
        /*0008*/ 	.byte	0x04, 0x17
        /*000a*/ 	.short	(.L_9 - .L_8)
.L_8:
        /*000c*/ 	.word	0x00000000
        /*0010*/ 	.short	0x0005
        /*0012*/ 	.short	0x0020
        /*0014*/ 	.byte	0x00, 0xf0, 0x11, 0x00


	//----- nvinfo : EIATTR_KPARAM_INFO
	.align		4
.L_9:
        /*0018*/ 	.byte	0x04, 0x17
        /*001a*/ 	.short	(.L_11 - .L_10)
.L_10:
        /*001c*/ 	.word	0x00000000
        /*0020*/ 	.short	0x0004
        /*0022*/ 	.short	0x001c
        /*0024*/ 	.byte	0x00, 0xf0, 0x11, 0x00


	//----- nvinfo : EIATTR_KPARAM_INFO
	.align		4
.L_11:
        /*0028*/ 	.byte	0x04, 0x17
        /*002a*/ 	.short	(.L_13 - .L_12)
.L_12:
        /*002c*/ 	.word	0x00000000
        /*0030*/ 	.short	0x0003
        /*0032*/ 	.short	0x0018
        /*0034*/ 	.byte	0x00, 0xf0, 0x11, 0x00


	//----- nvinfo : EIATTR_KPARAM_INFO
	.align		4
.L_13:
        /*0038*/ 	.byte	0x04, 0x17
        /*003a*/ 	.short	(.L_15 - .L_14)
.L_14:
        /*003c*/ 	.word	0x00000000
        /*0040*/ 	.short	0x0002
        /*0042*/ 	.short	0x0010
        /*0044*/ 	.byte	0x00, 0xf5, 0x21, 0x00


	//----- nvinfo : EIATTR_KPARAM_INFO
	.align		4
.L_15:
        /*0048*/ 	.byte	0x04, 0x17
        /*004a*/ 	.short	(.L_17 - .L_16)
.L_16:
        /*004c*/ 	.word	0x00000000
        /*0050*/ 	.short	0x0001
        /*0052*/ 	.short	0x0008
        /*0054*/ 	.byte	0x00, 0xf5, 0x21, 0x00


	//----- nvinfo : EIATTR_KPARAM_INFO
	.align		4
.L_17:
        /*0058*/ 	.byte	0x04, 0x17
        /*005a*/ 	.short	(.L_19 - .L_18)
.L_18:
        /*005c*/ 	.word	0x00000000
        /*0060*/ 	.short	0x0000
        /*0062*/ 	.short	0x0000
        /*0064*/ 	.byte	0x00, 0xf5, 0x21, 0x00


	//----- nvinfo : EIATTR_SPARSE_MMA_MASK
	.align		4
.L_19:
        /*0068*/ 	.byte	0x03, 0x50
        /*006a*/ 	.short	0x0000


	//----- nvinfo : EIATTR_MAXREG_COUNT
	.align		4
        /*006c*/ 	.byte	0x03, 0x1b
        /*006e*/ 	.short	0x00ff


	//----- nvinfo : EIATTR_MERCURY_ISA_VERSION
	.align		4
        /*0070*/ 	.byte	0x03, 0x5f
        /*0072*/ 	.short	0x0101


	//----- nvinfo : EIATTR_VRC_CTA_INIT_COUNT
	.align		4
        /*0074*/ 	.byte	0x02, 0x4a
	.zero		1
	.zero		1


	//----- nvinfo : EIATTR_EXIT_INSTR_OFFSETS
	.align		4
        /*0078*/ 	.byte	0x04, 0x1c
        /*007a*/ 	.short	(.L_21 - .L_20)


	//   ....[0]....
.L_20:
        /*007c*/ 	.word	0x00000070


	//   ....[1]....
        /*0080*/ 	.word	0x000000e0


	//   ....[2]....
        /*0084*/ 	.word	0x00000a40


	//----- nvinfo : EIATTR_CRS_STACK_SIZE
	.align		4
.L_21:
        /*0088*/ 	.byte	0x04, 0x1e
        /*008a*/ 	.short	(.L_23 - .L_22)
.L_22:
        /*008c*/ 	.word	0x00000000


	//----- nvinfo : EIATTR_CBANK_PARAM_SIZE
	.align		4
.L_23:
        /*0090*/ 	.byte	0x03, 0x19
        /*0092*/ 	.short	0x0024


	//----- nvinfo : EIATTR_PARAM_CBANK
	.align		4
        /*0094*/ 	.byte	0x04, 0x0a
        /*0096*/ 	.short	(.L_25 - .L_24)
	.align		4
.L_24:
        /*0098*/ 	.word	index@(.nv.constant0._Z7gemmGPUPiS_S_iii)
        /*009c*/ 	.short	0x0380
        /*009e*/ 	.short	0x0024


	//----- nvinfo : EIATTR_SW_WAR
	.align		4
.L_25:
        /*00a0*/ 	.byte	0x04, 0x36
        /*00a2*/ 	.short	(.L_27 - .L_26)
.L_26:
        /*00a4*/ 	.word	0x00000008
.L_27:


//--------------------- .nv.callgraph             --------------------------
	.section	.nv.callgraph,"",@"SHT_CUDA_CALLGRAPH"
	.align	4
	.sectionentsize	8
	.align		4
        /*0000*/ 	.word	0x00000000
	.align		4
        /*0004*/ 	.word	0xffffffff
	.align		4
        /*0008*/ 	.word	0x00000000
	.align		4
        /*000c*/ 	.word	0xfffffffe
	.align		4
        /*0010*/ 	.word	0x00000000
	.align		4
        /*0014*/ 	.word	0xfffffffd
	.align		4
        /*0018*/ 	.word	0x00000000
	.align		4
        /*001c*/ 	.word	0xfffffffc


//--------------------- .text._Z7gemmGPUPiS_S_iii --------------------------
	.section	.text._Z7gemmGPUPiS_S_iii,"ax",@progbits
	.align	128
        .global         _Z7gemmGPUPiS_S_iii
        .type           _Z7gemmGPUPiS_S_iii,@function
        .size           _Z7gemmGPUPiS_S_iii,(.L_x_9 - _Z7gemmGPUPiS_S_iii)
        .other          _Z7gemmGPUPiS_S_iii,@"STO_CUDA_ENTRY STV_DEFAULT"
_Z7gemmGPUPiS_S_iii:
.text._Z7gemmGPUPiS_S_iii:
[----:B------:R-:W-:Y:S01]  /*0000*/  LDC R1, c[0x0][0x37c] ;  /* 0x0000df00ff017b82 */ /* 0x000fe20000000800 */
[----:B------:R-:W0:Y:S07]  /*0010*/  S2R R2, SR_TID.X ;  /* 0x0000000000027919 */ /* 0x000e2e0000002100 */
[----:B------:R-:W0:Y:S01]  /*0020*/  S2UR UR4, SR_CTAID.X ;  /* 0x00000000000479c3 */ /* 0x000e220000002500 */
[----:B------:R-:W1:Y:S07]  /*0030*/  LDCU UR5, c[0x0][0x398] ;  /* 0x00007300ff0577ac */ /* 0x000e6e0008000800 */
[----:B------:R-:W0:Y:S02]  /*0040*/  LDC R3, c[0x0][0x360] ;  /* 0x0000d800ff037b82 */ /* 0x000e240000000800 */
[----:B0-----:R-:W-:-:S05]  /*0050*/  IMAD R2, R3, UR4, R2 ;  /* 0x0000000403027c24 */ /* 0x001fca000f8e0202 */
[----:B-1----:R-:W-:-:S13]  /*0060*/  ISETP.GE.AND P0, PT, R2, UR5, PT ;  /* 0x0000000502007c0c */ /* 0x002fda000bf06270 */
[----:B------:R-:W-:Y:S05]  /*0070*/  @P0 EXIT ;  /* 0x000000000000094d */ /* 0x000fea0003800000 */
[----:B------:R-:W0:Y:S01]  /*0080*/  LDC R3, c[0x0][0x3a0] ;  /* 0x0000e800ff037b82 */ /* 0x000e220000000800 */
[----:B------:R-:W1:Y:S07]  /*0090*/  S2R R0, SR_TID.Y ;  /* 0x0000000000007919 */ /* 0x000e6e0000002200 */
[----:B------:R-:W1:Y:S08]  /*00a0*/  S2UR UR4, SR_CTAID.Y ;  /* 0x00000000000479c3 */ /* 0x000e700000002600 */
[----:B------:R-:W1:Y:S01]  /*00b0*/  LDC R5, c[0x0][0x364] ;  /* 0x0000d900ff057b82 */ /* 0x000e620000000800 */
[----:B0-----:R-:W-:Y:S01]  /*00c0*/  ISETP.GE.AND P0, PT, R3, 0x1, PT ;  /* 0x000000010300780c */ /* 0x001fe20003f06270 */
[----:B-1----:R-:W-:-:S12]  /*00d0*/  IMAD R0, R5, UR4, R0 ;  /* 0x0000000405007c24 */ /* 0x002fd8000f8e0200 */
[----:B------:R-:W-:Y:S05]  /*00e0*/  @!P0 EXIT ;  /* 0x000000000000894d */ /* 0x000fea0003800000 */
[----:B------:R-:W0:Y:S01]  /*00f0*/  LDCU.64 UR4, c[0x0][0x380] ;  /* 0x00007000ff0477ac */ /* 0x000e220008000a00 */
[----:B------:R-:W-:Y:S01]  /*0100*/  LOP3.LUT R3, R3, 0x7, RZ, 0xc0, !PT ;  /* 0x0000000703037812 */ /* 0x000fe200078ec0ff */
[----:B------:R-:W1:Y:S01]  /*0110*/  LDCU UR6, c[0x0][0x374] ;  /* 0x00006e80ff0677ac */ /* 0x000e620008000800 */
[----:B------:R-:W2:Y:S01]  /*0120*/  LDCU.64 UR8, c[0x0][0x358] ;  /* 0x00006b00ff0877ac */ /* 0x000ea20008000a00 */
[----:B0-----:R-:W-:Y:S01]  /*0130*/  UIADD3 UR4, UP0, UPT, UR4, 0x10, URZ ;  /* 0x0000001004047890 */ /* 0x001fe2000ff1e0ff */
[----:B-1----:R-:W-:-:S03]  /*0140*/  IMAD R4, R5, UR6, RZ ;  /* 0x0000000605047c24 */ /* 0x002fc6000f8e02ff */
[----:B--2---:R-:W-:-:S12]  /*0150*/  UIADD3.X UR5, UPT, UPT, URZ, UR5, URZ, UP0, !UPT ;  /* 0x00000005ff057290 */ /* 0x004fd800087fe4ff */
.L_x_7:
[----:B------:R-:W0:Y:S01]  /*0160*/  LDCU UR6, c[0x0][0x39c] ;  /* 0x00007380ff0677ac */ /* 0x000e220008000800 */
[----:B------:R-:W-:Y:S01]  /*0170*/  BSSY.RECONVERGENT B0, `(.L_x_0) ;  /* 0x0000086000007945 */ /* 0x000fe20003800200 */
[----:B0-----:R-:W-:-:S13]  /*0180*/  ISETP.GE.AND P0, PT, R0, UR6, PT ;  /* 0x0000000600007c0c */ /* 0x001fda000bf06270 */
[----:B-123-5:R-:W-:Y:S05]  /*0190*/  @P0 BRA `(.L_x_1) ;  /* 0x00000008000c0947 */ /* 0x02efea0003800000 */
[----:B------:R-:W0:Y:S01]  /*01a0*/  LDCU UR6, c[0x0][0x3a0] ;  /* 0x00007400ff0677ac */ /* 0x000e220008000800 */
[----:B------:R-:W-:Y:S01]  /*01b0*/  MOV R5, R0 ;  /* 0x0000000000057202 */ /* 0x000fe20000000f00 */
[----:B0-----:R-:W-:-:S07]  /*01c0*/  IMAD R6, R2, UR6, RZ ;  /* 0x0000000602067c24 */ /* 0x001fce000f8e02ff */
.L_x_6:
[----:B------:R-:W0:Y:S08]  /*01d0*/  LDC R8, c[0x0][0x39c] ;  /* 0x0000e700ff087b82 */ /* 0x000e300000000800 */
[----:B-123--:R-:W1:Y:S08]  /*01e0*/  LDC.64 R12, c[0x0][0x390] ;  /* 0x0000e400ff0c7b82 */ /* 0x00ee700000000a00 */
[----:B------:R-:W2:Y:S01]  /*01f0*/  LDC R9, c[0x0][0x3a0] ;  /* 0x0000e800ff097b82 */ /* 0x000ea20000000800 */
[----:B0-----:R-:W-:-:S04]  /*0200*/  IMAD R7, R2, R8, R5 ;  /* 0x0000000802077224 */ /* 0x001fc800078e0205 */
[----:B-1----:R-:W-:-:S05]  /*0210*/  IMAD.WIDE R12, R7, 0x4, R12 ;  /* 0x00000004070c7825 */ /* 0x002fca00078e020c */
[----:B-----5:R0:W5:Y:S01]  /*0220*/  LDG.E R25, desc[UR8][R12.64] ;  /* 0x000000080c197981 */ /* 0x020162000c1e1900 */
[----:B------:R-:W-:Y:S01]  /*0230*/  HFMA2 R7, -RZ, RZ, 0, 0 ;  /* 0x00000000ff077431 */ /* 0x000fe200000001ff */
[----:B--2---:R-:W-:-:S13]  /*0240*/  ISETP.GE.U32.AND P0, PT, R9, 0x8, PT ;  /* 0x000000080900780c */ /* 0x004fda0003f06070 */
[----:B0-----:R-:W-:Y:S05]  /*0250*/  @!P0 BRA `(.L_x_2) ;  /* 0x0000000000d88947 */ /* 0x001fea0003800000 */
[----:B------:R-:W-:Y:S02]  /*0260*/  LOP3.LUT R10, R9, 0x7ffffff8, RZ, 0xc0, !PT ;  /* 0x7ffffff8090a7812 */ /* 0x000fe400078ec0ff */
[----:B------:R-:W-:Y:S02]  /*0270*/  MOV R23, R6 ;  /* 0x0000000600177202 */ /* 0x000fe40000000f00 */
[----:B------:R-:W-:Y:S02]  /*0280*/  MOV R11, R5 ;  /* 0x00000005000b7202 */ /* 0x000fe40000000f00 */
[----:B------:R-:W-:-:S07]  /*0290*/  IADD3 R7, PT, PT, -R10, RZ, RZ ;  /* 0x000000ff0a077210 */ /* 0x000fce0007ffe1ff */
.L_x_3:
[----:B------:R-:W0:Y:S01]  /*02a0*/  LDC.64 R14, c[0x0][0x388] ;  /* 0x0000e200ff0e7b82 */ /* 0x000e220000000a00 */
[----:B------:R-:W-:Y:S02]  /*02b0*/  MOV R16, UR4 ;  /* 0x0000000400107c02 */ /* 0x000fe40008000f00 */
[----:B------:R-:W-:-:S03]  /*02c0*/  MOV R17, UR5 ;  /* 0x0000000500117c02 */ /* 0x000fc60008000f00 */
[----:B------:R-:W-:-:S05]  /*02d0*/  IMAD.WIDE R16, R23, 0x4, R16 ;  /* 0x0000000417107825 */ /* 0x000fca00078e0210 */
[----:B------:R-:W2:Y:S01]  /*02e0*/  LDG.E R18, desc[UR8][R16.64+-0x10] ;  /* 0xfffff00810127981 */ /* 0x000ea2000c1e1900 */
[----:B0-----:R-:W-:-:S05]  /*02f0*/  IMAD.WIDE R14, R11, 0x4, R14 ;  /* 0x000000040b0e7825 */ /* 0x001fca00078e020e */
[----:B------:R-:W2:Y:S01]  /*0300*/  LDG.E R19, desc[UR8][R14.64] ;  /* 0x000000080e137981 */ /* 0x000ea2000c1e1900 */
[----:B------:R-:W-:-:S04]  /*0310*/  IMAD.WIDE R20, R8, 0x4, R14 ;  /* 0x0000000408147825 */ /* 0x000fc800078e020e */
[----:B-12--5:R-:W-:-:S05]  /*0320*/  IMAD R27, R18, R19, R25 ;  /* 0x00000013121b7224 */ /* 0x026fca00078e0219 */
[----:B------:R0:W-:Y:S04]  /*0330*/  STG.E desc[UR8][R12.64], R27 ;  /* 0x0000001b0c007986 */ /* 0x0001e8000c101908 */
[----:B------:R-:W2:Y:S04]  /*0340*/  LDG.E R18, desc[UR8][R16.64+-0xc] ;  /* 0xfffff40810127981 */ /* 0x000ea8000c1e1900 */
[----:B------:R-:W2:Y:S01]  /*0350*/  LDG.E R19, desc[UR8][R20.64] ;  /* 0x0000000814137981 */ /* 0x000ea2000c1e1900 */
[----:B------:R-:W-:-:S04]  /*0360*/  IMAD.WIDE R24, R8, 0x4, R20 ;  /* 0x0000000408187825 */ /* 0x000fc800078e0214 */
[----:B--2---:R-:W-:-:S05]  /*0370*/  IMAD R29, R18, R19, R27 ;  /* 0x00000013121d7224 */ /* 0x004fca00078e021b */
[----:B------:R-:W-:Y:S04]  /*0380*/  STG.E desc[UR8][R12.64], R29 ;  /* 0x0000001d0c007986 */ /* 0x000fe8000c101908 */
[----:B------:R-:W2:Y:S04]  /*0390*/  LDG.E R18, desc[UR8][R16.64+-0x8] ;  /* 0xfffff80810127981 */ /* 0x000ea8000c1e1900 */
[----:B------:R-:W2:Y:S02]  /*03a0*/  LDG.E R14, desc[UR8][R24.64] ;  /* 0x00000008180e7981 */ /* 0x000ea4000c1e1900 */
[----:B--2---:R-:W-:-:S02]  /*03b0*/  IMAD R22, R18, R14, R29 ;  /* 0x0000000e12167224 */ /* 0x004fc400078e021d */
[----:B------:R-:W-:-:S03]  /*03c0*/  IMAD.WIDE R18, R8, 0x4, R24 ;  /* 0x0000000408127825 */ /* 0x000fc600078e0218 */
[----:B------:R1:W-:Y:S04]  /*03d0*/  STG.E desc[UR8][R12.64], R22 ;  /* 0x000000160c007986 */ /* 0x0003e8000c101908 */
[----:B------:R-:W0:Y:S04]  /*03e0*/  LDG.E R15, desc[UR8][R16.64+-0x4] ;  /* 0xfffffc08100f7981 */ /* 0x000e28000c1e1900 */
[----:B------:R-:W0:Y:S01]  /*03f0*/  LDG.E R14, desc[UR8][R18.64] ;  /* 0x00000008120e7981 */ /* 0x000e22000c1e1900 */
[----:B------:R-:W-:-:S04]  /*0400*/  IMAD.WIDE R20, R8, 0x4, R18 ;  /* 0x0000000408147825 */ /* 0x000fc800078e0212 */
[----:B0-----:R-:W-:-:S05]  /*0410*/  IMAD R27, R15, R14, R22 ;  /* 0x0000000e0f1b7224 */ /* 0x001fca00078e0216 */
[----:B------:R0:W-:Y:S04]  /*0420*/  STG.E desc[UR8][R12.64], R27 ;  /* 0x0000001b0c007986 */ /* 0x0001e8000c101908 */
[----:B------:R-:W2:Y:S04]  /*0430*/  LDG.E R14, desc[UR8][R16.64] ;  /* 0x00000008100e7981 */ /* 0x000ea8000c1e1900 */
[----:B------:R-:W2:Y:S02]  /*0440*/  LDG.E R15, desc[UR8][R20.64] ;  /* 0x00000008140f7981 */ /* 0x000ea4000c1e1900 */
[----:B--2---:R-:W-:-:S02]  /*0450*/  IMAD R25, R14, R15, R27 ;  /* 0x0000000f0e197224 */ /* 0x004fc400078e021b */
[----:B------:R-:W-:-:S03]  /*0460*/  IMAD.WIDE R14, R8, 0x4, R20 ;  /* 0x00000004080e7825 */ /* 0x000fc600078e0214 */
[----:B------:R2:W-:Y:S04]  /*0470*/  STG.E desc[UR8][R12.64], R25 ;  /* 0x000000190c007986 */ /* 0x0005e8000c101908 */
[----:B-1----:R-:W3:Y:S04]  /*0480*/  LDG.E R22, desc[UR8][R16.64+0x4] ;  /* 0x0000040810167981 */ /* 0x002ee8000c1e1900 */
[----:B------:R-:W3:Y:S01]  /*0490*/  LDG.E R24, desc[UR8][R14.64] ;  /* 0x000000080e187981 */ /* 0x000ee2000c1e1900 */
[----:B------:R-:W-:-:S04]  /*04a0*/  IMAD.WIDE R18, R8, 0x4, R14 ;  /* 0x0000000408127825 */ /* 0x000fc800078e020e */
[----:B---3--:R-:W-:-:S05]  /*04b0*/  IMAD R29, R22, R24, R25 ;  /* 0x00000018161d7224 */ /* 0x008fca00078e0219 */
[----:B------:R1:W-:Y:S04]  /*04c0*/  STG.E desc[UR8][R12.64], R29 ;  /* 0x0000001d0c007986 */ /* 0x0003e8000c101908 */
[----:B------:R-:W0:Y:S04]  /*04d0*/  LDG.E R22, desc[UR8][R16.64+0x8] ;  /* 0x0000080810167981 */ /* 0x000e28000c1e1900 */
[----:B------:R-:W0:Y:S01]  /*04e0*/  LDG.E R24, desc[UR8][R18.64] ;  /* 0x0000000812187981 */ /* 0x000e22000c1e1900 */
[----:B------:R-:W-:-:S04]  /*04f0*/  IMAD.WIDE R20, R8, 0x4, R18 ;  /* 0x0000000408147825 */ /* 0x000fc800078e0212 */
[----:B0-----:R-:W-:-:S05]  /*0500*/  IMAD R27, R22, R24, R29 ;  /* 0x00000018161b7224 */ /* 0x001fca00078e021d */
[----:B------:R1:W-:Y:S04]  /*0510*/  STG.E desc[UR8][R12.64], R27 ;  /* 0x0000001b0c007986 */ /* 0x0003e8000c101908 */
[----:B------:R-:W2:Y:S04]  /*0520*/  LDG.E R22, desc[UR8][R16.64+0xc] ;  /* 0x00000c0810167981 */ /* 0x000ea8000c1e1900 */
[----:B------:R-:W2:Y:S01]  /*0530*/  LDG.E R20, desc[UR8][R20.64] ;  /* 0x0000000814147981 */ /* 0x000ea2000c1e1900 */
[----:B------:R-:W-:-:S04]  /*0540*/  IADD3 R7, PT, PT, R7, 0x8, RZ ;  /* 0x0000000807077810 */ /* 0x000fc80007ffe0ff */
[----:B------:R-:W-:Y:S02]  /*0550*/  ISETP.NE.AND P0, PT, R7, RZ, PT ;  /* 0x000000ff0700720c */ /* 0x000fe40003f05270 */
[----:B------:R-:W-:Y:S02]  /*0560*/  LEA R11, R8, R11, 0x3 ;  /* 0x0000000b080b7211 */ /* 0x000fe400078e18ff */
[----:B------:R-:W-:Y:S01]  /*0570*/  IADD3 R23, PT, PT, R23, 0x8, RZ ;  /* 0x0000000817177810 */ /* 0x000fe20007ffe0ff */
[----:B--2---:R-:W-:-:S05]  /*0580*/  IMAD R25, R22, R20, R27 ;  /* 0x0000001416197224 */ /* 0x004fca00078e021b */
[----:B------:R1:W-:Y:S03]  /*0590*/  STG.E desc[UR8][R12.64], R25 ;  /* 0x000000190c007986 */ /* 0x0003e6000c101908 */
[----:B------:R-:W-:Y:S05]  /*05a0*/  @P0 BRA `(.L_x_3) ;  /* 0xfffffffc003c0947 */ /* 0x000fea000383ffff */
[----:B------:R-:W-:-:S07]  /*05b0*/  MOV R7, R10 ;  /* 0x0000000a00077202 */ /* 0x000fce0000000f00 */
.L_x_2:
[----:B------:R-:W-:-:S13]  /*05c0*/  ISETP.NE.AND P0, PT, R3, RZ, PT ;  /* 0x000000ff0300720c */ /* 0x000fda0003f05270 */
[----:B------:R-:W-:Y:S05]  /*05d0*/  @!P0 BRA `(.L_x_4) ;  /* 0x0000000000f08947 */ /* 0x000fea0003800000 */
[----:B------:R-:W-:Y:S02]  /*05e0*/  IADD3 R10, PT, PT, R3, -0x1, RZ ;  /* 0xffffffff030a7810 */ /* 0x000fe40007ffe0ff */
[----:B------:R-:W-:Y:S02]  /*05f0*/  LOP3.LUT P1, R20, R9, 0x3, RZ, 0xc0, !PT ;  /* 0x0000000309147812 */ /* 0x000fe4000782c0ff */
[----:B------:R-:W-:-:S13]  /*0600*/  ISETP.GE.U32.AND P0, PT, R10, 0x3, PT ;  /* 0x000000030a00780c */ /* 0x000fda0003f06070 */
[----:B------:R-:W-:Y:S05]  /*0610*/  @!P0 BRA `(.L_x_5) ;  /* 0x0000000000688947 */ /* 0x000fea0003800000 */
[----:B------:R-:W0:Y:S01]  /*0620*/  LDC.64 R10, c[0x0][0x380] ;  /* 0x0000e000ff0a7b82 */ /* 0x000e220000000a00 */
[----:B------:R-:W-:Y:S01]  /*0630*/  IADD3 R17, PT, PT, R6, R7, RZ ;  /* 0x0000000706117210 */ /* 0x000fe20007ffe0ff */
[----:B------:R-:W-:-:S06]  /*0640*/  IMAD R19, R7, R8, R5 ;  /* 0x0000000807137224 */ /* 0x000fcc00078e0205 */
[----:B------:R-:W2:Y:S01]  /*0650*/  LDC.64 R14, c[0x0][0x388] ;  /* 0x0000e200ff0e7b82 */ /* 0x000ea20000000a00 */
[----:B0-----:R-:W-:-:S05]  /*0660*/  IMAD.WIDE R10, R17, 0x4, R10 ;  /* 0x00000004110a7825 */ /* 0x001fca00078e020a */
[----:B------:R-:W1:Y:S01]  /*0670*/  LDG.E R16, desc[UR8][R10.64] ;  /* 0x000000080a107981 */ /* 0x000e62000c1e1900 */
[----:B--2---:R-:W-:-:S05]  /*0680*/  IMAD.WIDE R14, R19, 0x4, R14 ;  /* 0x00000004130e7825 */ /* 0x004fca00078e020e */
[----:B------:R-:W1:Y:S02]  /*0690*/  LDG.E R17, desc[UR8][R14.64] ;  /* 0x000000080e117981 */ /* 0x000e64000c1e1900 */
[----:B-1---5:R-:W-:Y:S02]  /*06a0*/  IMAD R25, R16, R17, R25 ;  /* 0x0000001110197224 */ /* 0x022fe400078e0219 */
[----:B------:R-:W-:-:S03]  /*06b0*/  IMAD.WIDE R16, R8, 0x4, R14 ;  /* 0x0000000408107825 */ /* 0x000fc600078e020e */
[----:B------:R0:W-:Y:S04]  /*06c0*/  STG.E desc[UR8][R12.64], R25 ;  /* 0x000000190c007986 */ /* 0x0001e8000c101908 */
[----:B------:R-:W2:Y:S04]  /*06d0*/  LDG.E R18, desc[UR8][R10.64+0x4] ;  /* 0x000004080a127981 */ /* 0x000ea8000c1e1900 */
[----:B------:R-:W2:Y:S02]  /*06e0*/  LDG.E R19, desc[UR8][R16.64] ;  /* 0x0000000810137981 */ /* 0x000ea4000c1e1900 */
[----:B--2---:R-:W-:-:S02]  /*06f0*/  IMAD R21, R18, R19, R25 ;  /* 0x0000001312157224 */ /* 0x004fc400078e0219 */
[----:B------:R-:W-:-:S03]  /*0700*/  IMAD.WIDE R18, R8, 0x4, R16 ;  /* 0x0000000408127825 */ /* 0x000fc600078e0210 */
[----:B------:R2:W-:Y:S04]  /*0710*/  STG.E desc[UR8][R12.64], R21 ;  /* 0x000000150c007986 */ /* 0x0005e8000c101908 */
[----:B------:R-:W3:Y:S04]  /*0720*/  LDG.E R22, desc[UR8][R10.64+0x8] ;  /* 0x000008080a167981 */ /* 0x000ee8000c1e1900 */
[----:B------:R-:W3:Y:S01]  /*0730*/  LDG.E R23, desc[UR8][R18.64] ;  /* 0x0000000812177981 */ /* 0x000ee2000c1e1900 */
[----:B------:R-:W-:-:S04]  /*0740*/  IMAD.WIDE R14, R8, 0x4, R18 ;  /* 0x00000004080e7825 */ /* 0x000fc800078e0212 */
[----:B---3--:R-:W-:-:S05]  /*0750*/  IMAD R23, R22, R23, R21 ;  /* 0x0000001716177224 */ /* 0x008fca00078e0215 */
[----:B------:R2:W-:Y:S04]  /*0760*/  STG.E desc[UR8][R12.64], R23 ;  /* 0x000000170c007986 */ /* 0x0005e8000c101908 */
[----:B------:R-:W0:Y:S04]  /*0770*/  LDG.E R22, desc[UR8][R10.64+0xc] ;  /* 0x00000c080a167981 */ /* 0x000e28000c1e1900 */
[----:B------:R-:W0:Y:S01]  /*0780*/  LDG.E R14, desc[UR8][R14.64] ;  /* 0x000000080e0e7981 */ /* 0x000e22000c1e1900 */
[----:B------:R-:W-:Y:S01]  /*0790*/  IADD3 R7, PT, PT, R7, 0x4, RZ ;  /* 0x0000000407077810 */ /* 0x000fe20007ffe0ff */
[----:B0-----:R-:W-:-:S05]  /*07a0*/  IMAD R25, R22, R14, R23 ;  /* 0x0000000e16197224 */ /* 0x001fca00078e0217 */
[----:B------:R2:W-:Y:S02]  /*07b0*/  STG.E desc[UR8][R12.64], R25 ;  /* 0x000000190c007986 */ /* 0x0005e4000c101908 */
.L_x_5:
[----:B------:R-:W-:Y:S05]  /*07c0*/  @!P1 BRA `(.L_x_4) ;  /* 0x0000000000749947 */ /* 0x000fea0003800000 */
[----:B------:R-:W0:Y:S01]  /*07d0*/  LDC.64 R10, c[0x0][0x380] ;  /* 0x0000e000ff0a7b82 */ /* 0x000e220000000a00 */
[----:B------:R-:W-:-:S07]  /*07e0*/  ISETP.NE.AND P0, PT, R20, 0x1, PT ;  /* 0x000000011400780c */ /* 0x000fce0003f05270 */
[----:B------:R-:W3:Y:S06]  /*07f0*/  LDC.64 R14, c[0x0][0x388] ;  /* 0x0000e200ff0e7b82 */ /* 0x000eec0000000a00 */
[----:B------:R-:W-:Y:S01]  /*0800*/  @P0 IADD3 R17, PT, PT, R6, R7, RZ ;  /* 0x0000000706110210 */ /* 0x000fe20007ffe0ff */
[----:B------:R-:W-:Y:S01]  /*0810*/  @P0 IMAD R19, R7, R8, R5 ;  /* 0x0000000807130224 */ /* 0x000fe200078e0205 */
[----:B--2---:R-:W2:Y:S03]  /*0820*/  LDC.64 R20, c[0x0][0x380] ;  /* 0x0000e000ff147b82 */ /* 0x004ea60000000a00 */
[----:B0-----:R-:W-:-:S05]  /*0830*/  @P0 IMAD.WIDE R10, R17, 0x4, R10 ;  /* 0x00000004110a0825 */ /* 0x001fca00078e020a */
[----:B------:R-:W4:Y:S01]  /*0840*/  @P0 LDG.E R16, desc[UR8][R10.64] ;  /* 0x000000080a100981 */ /* 0x000f22000c1e1900 */
[----:B---3--:R-:W-:-:S05]  /*0850*/  @P0 IMAD.WIDE R14, R19, 0x4, R14 ;  /* 0x00000004130e0825 */ /* 0x008fca00078e020e */
[----:B------:R-:W4:Y:S01]  /*0860*/  @P0 LDG.E R17, desc[UR8][R14.64] ;  /* 0x000000080e110981 */ /* 0x000f22000c1e1900 */
[----:B------:R-:W-:Y:S01]  /*0870*/  @P0 IMAD.WIDE R18, R8, 0x4, R14 ;  /* 0x0000000408120825 */ /* 0x000fe200078e020e */
[----:B------:R-:W-:-:S04]  /*0880*/  LOP3.LUT R9, R9, 0x1, RZ, 0xc0, !PT ;  /* 0x0000000109097812 */ /* 0x000fc800078ec0ff */
[----:B------:R-:W-:Y:S01]  /*0890*/  ISETP.NE.U32.AND P1, PT, R9, 0x1, PT ;  /* 0x000000010900780c */ /* 0x000fe20003f25070 */
[----:B----45:R-:W-:Y:S02]  /*08a0*/  @P0 IMAD R23, R16, R17, R25 ;  /* 0x0000001110170224 */ /* 0x030fe400078e0219 */
[----:B------:R-:W0:Y:S03]  /*08b0*/  LDC.64 R16, c[0x0][0x388] ;  /* 0x0000e200ff107b82 */ /* 0x000e260000000a00 */
[----:B------:R3:W-:Y:S04]  /*08c0*/  @P0 STG.E desc[UR8][R12.64], R23 ;  /* 0x000000170c000986 */ /* 0x0007e8000c101908 */
[----:B------:R-:W1:Y:S04]  /*08d0*/  @P0 LDG.E R22, desc[UR8][R10.64+0x4] ;  /* 0x000004080a160981 */ /* 0x000e68000c1e1900 */
[----:B------:R-:W1:Y:S01]  /*08e0*/  @P0 LDG.E R18, desc[UR8][R18.64] ;  /* 0x0000000812120981 */ /* 0x000e62000c1e1900 */
[----:B------:R-:W-:-:S04]  /*08f0*/  @P0 IADD3 R7, PT, PT, R7, 0x2, RZ ;  /* 0x0000000207070810 */ /* 0x000fc80007ffe0ff */
[----:B------:R-:W-:Y:S01]  /*0900*/  @!P1 IADD3 R9, PT, PT, R6, R7, RZ ;  /* 0x0000000706099210 */ /* 0x000fe20007ffe0ff */
[----:B------:R-:W-:-:S04]  /*0910*/  @!P1 IMAD R7, R7, R8, R5 ;  /* 0x0000000807079224 */ /* 0x000fc800078e0205 */
[----:B--2---:R-:W-:-:S04]  /*0920*/  @!P1 IMAD.WIDE R20, R9, 0x4, R20 ;  /* 0x0000000409149825 */ /* 0x004fc800078e0214 */
[----:B0-----:R-:W-:-:S04]  /*0930*/  @!P1 IMAD.WIDE R16, R7, 0x4, R16 ;  /* 0x0000000407109825 */ /* 0x001fc800078e0210 */
[----:B-1----:R-:W-:-:S05]  /*0940*/  @P0 IMAD R25, R22, R18, R23 ;  /* 0x0000001216190224 */ /* 0x002fca00078e0217 */
[----:B------:R3:W-:Y:S04]  /*0950*/  @P0 STG.E desc[UR8][R12.64], R25 ;  /* 0x000000190c000986 */ /* 0x0007e8000c101908 */
[----:B------:R-:W2:Y:S04]  /*0960*/  @!P1 LDG.E R20, desc[UR8][R20.64] ;  /* 0x0000000814149981 */ /* 0x000ea8000c1e1900 */
[----:B------:R-:W2:Y:S02]  /*0970*/  @!P1 LDG.E R16, desc[UR8][R16.64] ;  /* 0x0000000810109981 */ /* 0x000ea4000c1e1900 */
[----:B--2---:R-:W-:-:S05]  /*0980*/  @!P1 IMAD R7, R20, R16, R25 ;  /* 0x0000001014079224 */ /* 0x004fca00078e0219 */
[----:B------:R3:W-:Y:S02]  /*0990*/  @!P1 STG.E desc[UR8][R12.64], R7 ;  /* 0x000000070c009986 */ /* 0x0007e4000c101908 */
.L_x_4:
[----:B------:R-:W-:-:S04]  /*09a0*/  IADD3 R5, PT, PT, R4, R5, RZ ;  /* 0x0000000504057210 */ /* 0x000fc80007ffe0ff */
[----:B------:R-:W-:-:S13]  /*09b0*/  ISETP.GE.AND P0, PT, R5, R8, PT ;  /* 0x000000080500720c */ /* 0x000fda0003f06270 */
[----:B------:R-:W-:Y:S05]  /*09c0*/  @!P0 BRA `(.L_x_6) ;  /* 0xfffffff800008947 */ /* 0x000fea000383ffff */
.L_x_1:
[----:B------:R-:W-:Y:S05]  /*09d0*/  BSYNC.RECONVERGENT B0 ;  /* 0x0000000000007941 */ /* 0x000fea0003800200 */
.L_x_0:
[----:B------:R-:W0:Y:S01]  /*09e0*/  LDCU UR6, c[0x0][0x360] ;  /* 0x00006c00ff0677ac */ /* 0x000e220008000800 */
[----:B------:R-:W0:Y:S01]  /*09f0*/  LDC R5, c[0x0][0x370] ;  /* 0x0000dc00ff057b82 */ /* 0x000e220000000800 */
[----:B------:R-:W4:Y:S01]  /*0a00*/  LDCU UR7, c[0x0][0x398] ;  /* 0x00007300ff0777ac */ /* 0x000f220008000800 */
[----:B0-----:R-:W-:-:S05]  /*0a10*/  IMAD R2, R5, UR6, R2 ;  /* 0x0000000605027c24 */ /* 0x001fca000f8e0202 */
[----:B----4-:R-:W-:-:S13]  /*0a20*/  ISETP.GE.AND P0, PT, R2, UR7, PT ;  /* 0x0000000702007c0c */ /* 0x010fda000bf06270 */
[----:B------:R-:W-:Y:S05]  /*0a30*/  @!P0 BRA `(.L_x_7) ;  /* 0xfffffff400c88947 */ /* 0x000fea000383ffff */
[----:B------:R-:W-:Y:S05]  /*0a40*/  EXIT ;  /* 0x000000000000794d */ /* 0x000fea0003800000 */
.L_x_8:
[----:B------:R-:W-:-:S00]  /*0a50*/  BRA `(.L_x_8) ;  /* 0xfffffffc00fc7947 */ /* 0x000fc0000383ffff */
[----:B------:R-:W-:-:S00]  /*0a60*/  NOP ;  /* 0x0000000000007918 */ /* 0x000fc00000000000 */
        /* <DEDUP_REMOVED lines=9> */
.L_x_9:


//--------------------- .nv.shared.reserved.0     --------------------------
	.section	.nv.shared.reserved.0,"aw",@nobits
	.weak		__nv_reservedSMEM_offset_0_alias
	.size		__nv_reservedSMEM_offset_0_alias, 0, 64
	.other		__nv_reservedSMEM_offset_0_alias,@"STO_CUDA_RESERVED_SHARED STV_DEFAULT"
__nv_reservedSMEM_offset_0_alias:
	.zero		0
	.zero		64


//--------------------- .nv.constant0._Z7gemmGPUPiS_S_iii --------------------------
	.section	.nv.constant0._Z7gemmGPUPiS_S_iii,"a",@progbits
	.sectionflags	@""
	.align	4
.nv.constant0._Z7gemmGPUPiS_S_iii:
	.zero		932


//--------------------- SYMBOLS --------------------------

	.type		.nv.reservedSmem.offset0,@object
	.size		.nv.reservedSmem.offset0,0x4
